	.headerflags	@"EF_CUDA_TEXMODE_UNIFIED EF_CUDA_64BIT_ADDRESS EF_CUDA_ACCELERATORS EF_CUDA_SM90 EF_CUDA_VIRTUAL_SM(EF_CUDA_SM90)"
	.elftype	@"ET_EXEC"


//--------------------- .nv.info                  --------------------------
	.section	.nv.info,"",@"SHT_CUDA_INFO"
	.align	4


	//----- nvinfo : EIATTR_REGCOUNT
	.align		4
        /*0000*/ 	.byte	0x04, 0x2f
        /*0002*/ 	.short	(.L_1 - .L_0)
	.align		4
.L_0:
        /*0004*/ 	.word	index@(triton_poi_fused_cat_6)
        /*0008*/ 	.word	0x00000018


	//----- nvinfo : EIATTR_MIN_STACK_SIZE
	.align		4
.L_1:
        /*000c*/ 	.byte	0x04, 0x12
        /*000e*/ 	.short	(.L_3 - .L_2)
	.align		4
.L_2:
        /*0010*/ 	.word	index@(triton_poi_fused_cat_6)
        /*0014*/ 	.word	0x00000000


	//----- nvinfo : EIATTR_FRAME_SIZE
	.align		4
.L_3:
        /*0018*/ 	.byte	0x04, 0x11
        /*001a*/ 	.short	(.L_5 - .L_4)
	.align		4
.L_4:
        /*001c*/ 	.word	index@(triton_poi_fused_cat_6)
        /*0020*/ 	.word	0x00000000


	//----- nvinfo : EIATTR_MIN_STACK_SIZE
	.align		4
.L_5:
        /*0024*/ 	.byte	0x04, 0x12
        /*0026*/ 	.short	(.L_7 - .L_6)
	.align		4
.L_6:
        /*0028*/ 	.word	index@(triton_poi_fused_cat_6)
        /*002c*/ 	.word	0x00000000
.L_7:


//--------------------- .nv.info.triton_poi_fused_cat_6 --------------------------
	.section	.nv.info.triton_poi_fused_cat_6,"",@"SHT_CUDA_INFO"
	.sectionflags	@""
	.align	4


	//----- nvinfo : EIATTR_CUDA_API_VERSION
	.align		4
        /*0000*/ 	.byte	0x04, 0x37
        /*0002*/ 	.short	(.L_9 - .L_8)
.L_8:
        /*0004*/ 	.word	0x0000007c


	//----- nvinfo : EIATTR_KPARAM_INFO
	.align		4
.L_9:
        /*0008*/ 	.byte	0x04, 0x17
        /*000a*/ 	.short	(.L_11 - .L_10)
.L_10:
        /*000c*/ 	.word	0x00000000
        /*0010*/ 	.short	0x0005
        /*0012*/ 	.short	0x0028
        /*0014*/ 	.byte	0x00, 0xf0, 0x11, 0x00


	//----- nvinfo : EIATTR_KPARAM_INFO
	.align		4
.L_11:
        /*0018*/ 	.byte	0x04, 0x17
        /*001a*/ 	.short	(.L_13 - .L_12)
.L_12:
        /*001c*/ 	.word	0x00000000
        /*0020*/ 	.short	0x0004
        /*0022*/ 	.short	0x0020
        /*0024*/ 	.byte	0x00, 0xf4, 0x21, 0x00


	//----- nvinfo : EIATTR_KPARAM_INFO
	.align		4
.L_13:
        /*0028*/ 	.byte	0x04, 0x17
        /*002a*/ 	.short	(.L_15 - .L_14)
.L_14:
        /*002c*/ 	.word	0x00000000
        /*0030*/ 	.short	0x0003
        /*0032*/ 	.short	0x0018
        /*0034*/ 	.byte	0x00, 0xf4, 0x21, 0x00


	//----- nvinfo : EIATTR_KPARAM_INFO
	.align		4
.L_15:
        /*0038*/ 	.byte	0x04, 0x17
        /*003a*/ 	.short	(.L_17 - .L_16)
.L_16:
        /*003c*/ 	.word	0x00000000
        /*0040*/ 	.short	0x0002
        /*0042*/ 	.short	0x0010
        /*0044*/ 	.byte	0x00, 0xf4, 0x21, 0x00


	//----- nvinfo : EIATTR_KPARAM_INFO
	.align		4
.L_17:
        /*0048*/ 	.byte	0x04, 0x17
        /*004a*/ 	.short	(.L_19 - .L_18)
.L_18:
        /*004c*/ 	.word	0x00000000
        /*0050*/ 	.short	0x0001
        /*0052*/ 	.short	0x0008
        /*0054*/ 	.byte	0x00, 0xf4, 0x21, 0x00


	//----- nvinfo : EIATTR_KPARAM_INFO
	.align		4
.L_19:
        /*0058*/ 	.byte	0x04, 0x17
        /*005a*/ 	.short	(.L_21 - .L_20)
.L_20:
        /*005c*/ 	.word	0x00000000
        /*0060*/ 	.short	0x0000
        /*0062*/ 	.short	0x0000
        /*0064*/ 	.byte	0x00, 0xf4, 0x21, 0x00


	//----- nvinfo : EIATTR_SPARSE_MMA_MASK
	.align		4
.L_21:
        /*0068*/ 	.byte	0x03, 0x50
        /*006a*/ 	.short	0x0000


	//----- nvinfo : EIATTR_MAXREG_COUNT
	.align		4
        /*006c*/ 	.byte	0x03, 0x1b
        /*006e*/ 	.short	0x00ff


	//----- nvinfo : EIATTR_EXIT_INSTR_OFFSETS
	.align		4
        /*0070*/ 	.byte	0x04, 0x1c
        /*0072*/ 	.short	(.L_23 - .L_22)


	//   ....[0]....
.L_22:
        /*0074*/ 	.word	0x000003c0


	//   ....[1]....
        /*0078*/ 	.word	0x000003e0


	//----- nvinfo : EIATTR_REQNTID
	.align		4
.L_23:
        /*007c*/ 	.byte	0x04, 0x10
        /*007e*/ 	.short	(.L_25 - .L_24)
.L_24:
        /*0080*/ 	.word	0x00000100
        /*0084*/ 	.word	0x00000001
        /*0088*/ 	.word	0x00000001


	//----- nvinfo : EIATTR_CBANK_PARAM_SIZE
	.align		4
.L_25:
        /*008c*/ 	.byte	0x03, 0x19
        /*008e*/ 	.short	0x002c


	//----- nvinfo : EIATTR_PARAM_CBANK
	.align		4
        /*0090*/ 	.byte	0x04, 0x0a
        /*0092*/ 	.short	(.L_27 - .L_26)
	.align		4
.L_26:
        /*0094*/ 	.word	index@(.nv.constant0.triton_poi_fused_cat_6)
        /*0098*/ 	.short	0x0210
        /*009a*/ 	.short	0x002c


	//----- nvinfo : EIATTR_SW_WAR
	.align		4
.L_27:
        /*009c*/ 	.byte	0x04, 0x36
        /*009e*/ 	.short	(.L_29 - .L_28)
.L_28:
        /*00a0*/ 	.word	0x00000008
.L_29:


//--------------------- .nv.callgraph             --------------------------
	.section	.nv.callgraph,"",@"SHT_CUDA_CALLGRAPH"
	.align	4
	.sectionentsize	8
	.align		4
        /*0000*/ 	.word	0x00000000
	.align		4
        /*0004*/ 	.word	0xffffffff
	.align		4
        /*0008*/ 	.word	0x00000000
	.align		4
        /*000c*/ 	.word	0xfffffffe
	.align		4
        /*0010*/ 	.word	0x00000000
	.align		4
        /*0014*/ 	.word	0xfffffffd
	.align		4
        /*0018*/ 	.word	0x00000000
	.align		4
        /*001c*/ 	.word	0xfffffffc


//--------------------- .text.triton_poi_fused_cat_6 --------------------------
	.section	.text.triton_poi_fused_cat_6,"ax",@progbits
	.align	128
        .global         triton_poi_fused_cat_6
        .type           triton_poi_fused_cat_6,@function
        .size           triton_poi_fused_cat_6,(.L_x_1 - triton_poi_fused_cat_6)
        .other          triton_poi_fused_cat_6,@"STO_CUDA_ENTRY STV_DEFAULT"
triton_poi_fused_cat_6:
.text.triton_poi_fused_cat_6:
[----:B------:R-:W0:Y:S02]  /*0000*/  LDC R1, c[0x0][0x28] ;  /* 0x00000a00ff017b82 */ /* 0x000e240000000800 */
[----:B------:R-:W1:Y:S01]  /*0010*/  S2R R0, SR_TID.X ;  /* 0x0000000000007919 */ /* 0x000e620000002100 */
[----:B------:R-:W2:Y:S01]  /*0020*/  LDC.64 R10, c[0x0][0x210] ;  /* 0x00008400ff0a7b82 */ /* 0x000ea20000000a00 */
[----:B------:R-:W-:Y:S01]  /*0030*/  ULDC.64 UR6, c[0x0][0x220] ;  /* 0x0000880000067ab9 */ /* 0x000fe20000000a00 */
[----:B------:R-:W-:Y:S01]  /*0040*/  ULDC.64 UR4, c[0x0][0x208] ;  /* 0x0000820000047ab9 */ /* 0x000fe20000000a00 */
[----:B------:R-:W3:Y:S05]  /*0050*/  S2R R3, SR_CTAID.X ;  /* 0x0000000000037919 */ /* 0x000eea0000002500 */
[----:B------:R-:W4:Y:S08]  /*0060*/  LDC.64 R6, c[0x0][0x218] ;  /* 0x00008600ff067b82 */ /* 0x000f300000000a00 */
[----:B------:R-:W5:Y:S01]  /*0070*/  LDC.64 R8, c[0x0][0x228] ;  /* 0x00008a00ff087b82 */ /* 0x000f620000000a00 */
[----:B-1----:R-:W-:-:S05]  /*0080*/  IMAD.SHL.U32 R0, R0, 0x2, RZ ;  /* 0x0000000200007824 */ /* 0x002fca00078e00ff */
[----:B------:R-:W-:-:S05]  /*0090*/  LOP3.LUT R0, R0, 0x1fe, RZ, 0xc0, !PT ;  /* 0x000001fe00007812 */ /* 0x000fca00078ec0ff */
[----:B---3--:R-:W-:-:S05]  /*00a0*/  IMAD R0, R3, 0x200, R0 ;  /* 0x0000020003007824 */ /* 0x008fca00078e0200 */
[----:B------:R-:W-:Y:S02]  /*00b0*/  SHF.R.S32.HI R3, RZ, 0x1f, R0 ;  /* 0x0000001fff037819 */ /* 0x000fe40000011400 */
[----:B------:R-:W-:Y:S02]  /*00c0*/  ISETP.GE.AND P0, PT, R0, 0x1c200, PT ;  /* 0x0001c2000000780c */ /* 0x000fe40003f06270 */
[----:B------:R-:W-:-:S04]  /*00d0*/  LEA.HI R3, R3, R0, RZ, 0x7 ;  /* 0x0000000003037211 */ /* 0x000fc800078f38ff */
[----:B------:R-:W-:Y:S02]  /*00e0*/  LOP3.LUT R5, R3, 0xffffff80, RZ, 0xc0, !PT ;  /* 0xffffff8003057812 */ /* 0x000fe400078ec0ff */
[----:B------:R-:W-:-:S03]  /*00f0*/  SHF.R.S32.HI R3, RZ, 0x7, R3 ;  /* 0x00000007ff037819 */ /* 0x000fc60000011403 */
[C---:B------:R-:W-:Y:S02]  /*0100*/  IMAD.IADD R15, R0.reuse, 0x1, -R5 ;  /* 0x00000001000f7824 */ /* 0x040fe400078e0a05 */
[----:B------:R-:W-:Y:S02]  /*0110*/  IMAD.SHL.U32 R4, R3, 0x40, RZ ;  /* 0x0000004003047824 */ /* 0x000fe400078e00ff */
[C---:B----4-:R-:W-:Y:S01]  /*0120*/  IMAD.WIDE R12, R15.reuse, 0x4, R6 ;  /* 0x000000040f0c7825 */ /* 0x050fe200078e0206 */
[C---:B------:R-:W-:Y:S02]  /*0130*/  ISETP.GE.AND P1, PT, R15.reuse, 0x40, PT ;  /* 0x000000400f00780c */ /* 0x040fe40003f26270 */
[----:B------:R-:W-:Y:S02]  /*0140*/  CS2R R18, SRZ ;  /* 0x0000000000127805 */ /* 0x000fe4000001ff00 */
[--C-:B------:R-:W-:Y:S01]  /*0150*/  SHF.R.S32.HI R14, RZ, 0x1f, R4.reuse ;  /* 0x0000001fff0e7819 */ /* 0x100fe20000011404 */
[----:B------:R-:W-:Y:S01]  /*0160*/  IMAD.IADD R3, R15, 0x1, R4 ;  /* 0x000000010f037824 */ /* 0x000fe200078e0204 */
[----:B------:R-:W-:Y:S01]  /*0170*/  ISETP.LT.AND P3, PT, R0, 0x1c200, !P1 ;  /* 0x0001c2000000780c */ /* 0x000fe20004f61270 */
[----:B------:R-:W1:Y:S01]  /*0180*/  LDC.64 R6, c[0x0][0x230] ;  /* 0x00008c00ff067b82 */ /* 0x000e620000000a00 */
[----:B------:R-:W-:Y:S01]  /*0190*/  IADD3 R17, P2, R15, R4, RZ ;  /* 0x000000040f117210 */ /* 0x000fe20007f5e0ff */
[----:B--2---:R-:W-:Y:S01]  /*01a0*/  IMAD.WIDE R10, R3, 0x4, R10 ;  /* 0x00000004030a7825 */ /* 0x004fe200078e020a */
[----:B------:R-:W-:-:S02]  /*01b0*/  CS2R R2, SRZ ;  /* 0x0000000000027805 */ /* 0x000fc4000001ff00 */
[----:B------:R-:W-:Y:S02]  /*01c0*/  CS2R R4, SRZ ;  /* 0x0000000000047805 */ /* 0x000fe4000001ff00 */
[C---:B------:R-:W-:Y:S02]  /*01d0*/  ISETP.GT.AND P4, PT, R15.reuse, 0x3f, !P0 ;  /* 0x0000003f0f00780c */ /* 0x040fe40004784270 */
[----:B------:R-:W-:Y:S02]  /*01e0*/  LEA.HI.X.SX32 R14, R15, R14, 0x1, P2 ;  /* 0x0000000e0f0e7211 */ /* 0x000fe400010f0eff */
[C---:B------:R-:W-:Y:S01]  /*01f0*/  LEA R16, P2, R17.reuse, UR6, 0x2 ;  /* 0x0000000611107c11 */ /* 0x040fe2000f8410ff */
[----:B------:R-:W2:Y:S03]  /*0200*/  @P3 LDG.E.EL.64 R2, desc[UR4][R12.64] ;  /* 0x000000040c023981 */ /* 0x000ea6000c2e1b00 */
[----:B------:R-:W-:Y:S01]  /*0210*/  LEA.HI.X R17, R17, UR7, R14, 0x2, P2 ;  /* 0x0000000711117c11 */ /* 0x000fe200090f140e */
[----:B-----5:R-:W-:Y:S01]  /*0220*/  IMAD.WIDE R14, R15, 0x4, R8 ;  /* 0x000000040f0e7825 */ /* 0x020fe200078e0208 */
[----:B------:R-:W-:Y:S01]  /*0230*/  CS2R R8, SRZ ;  /* 0x0000000000087805 */ /* 0x000fe2000001ff00 */
[----:B------:R-:W3:Y:S04]  /*0240*/  @P3 LDG.E.EL.64 R4, desc[UR4][R10.64] ;  /* 0x000000040a043981 */ /* 0x000ee8000c2e1b00 */
[----:B------:R-:W4:Y:S04]  /*0250*/  @P4 LDG.E.EL.64 R18, desc[UR4][R16.64+-0x100] ;  /* 0xffff000410124981 */ /* 0x000f28000c2e1b00 */
[----:B------:R-:W5:Y:S01]  /*0260*/  @P4 LDG.E.EL.64 R8, desc[UR4][R14.64+-0x100] ;  /* 0xffff00040e084981 */ /* 0x000f62000c2e1b00 */
[----:B-1----:R-:W-:Y:S01]  /*0270*/  IMAD.WIDE R6, R0, 0x4, R6 ;  /* 0x0000000400067825 */ /* 0x002fe200078e0206 */
[----:B--2---:R-:W-:-:S02]  /*0280*/  SEL R21, R2, RZ, P3 ;  /* 0x000000ff02157207 */ /* 0x004fc40001800000 */
[----:B---3--:R-:W-:Y:S02]  /*0290*/  SEL R4, R4, RZ, P3 ;  /* 0x000000ff04047207 */ /* 0x008fe40001800000 */
[----:B------:R-:W-:Y:S02]  /*02a0*/  SEL R5, R5, RZ, P3 ;  /* 0x000000ff05057207 */ /* 0x000fe40001800000 */
[C---:B------:R-:W-:Y:S01]  /*02b0*/  FSETP.GEU.AND P2, PT, R4.reuse, -R21, PT ;  /* 0x800000150400720b */ /* 0x040fe20003f4e000 */
[----:B------:R-:W-:Y:S01]  /*02c0*/  FADD R2, R4, R21 ;  /* 0x0000001504027221 */ /* 0x000fe20000000000 */
[----:B------:R-:W-:Y:S02]  /*02d0*/  SEL R4, R3, RZ, P3 ;  /* 0x000000ff03047207 */ /* 0x000fe40001800000 */
[----:B----4-:R-:W-:Y:S02]  /*02e0*/  SEL R11, R18, RZ, P4 ;  /* 0x000000ff120b7207 */ /* 0x010fe40002000000 */
[----:B------:R-:W-:-:S02]  /*02f0*/  SEL R10, R19, RZ, P4 ;  /* 0x000000ff130a7207 */ /* 0x000fc40002000000 */
[----:B-----5:R-:W-:Y:S02]  /*0300*/  SEL R9, R9, RZ, P4 ;  /* 0x000000ff09097207 */ /* 0x020fe40002000000 */
[----:B------:R-:W-:Y:S01]  /*0310*/  SEL R8, R8, RZ, P4 ;  /* 0x000000ff08087207 */ /* 0x000fe20002000000 */
[----:B------:R-:W-:Y:S01]  /*0320*/  FADD R3, R5, R4 ;  /* 0x0000000405037221 */ /* 0x000fe20000000000 */
[C---:B------:R-:W-:Y:S01]  /*0330*/  FSETP.GEU.AND P3, PT, R10.reuse, -R9, PT ;  /* 0x800000090a00720b */ /* 0x040fe20003f6e000 */
[----:B------:R-:W-:Y:S01]  /*0340*/  FADD R9, R10, R9 ;  /* 0x000000090a097221 */ /* 0x000fe20000000000 */
[C---:B------:R-:W-:Y:S01]  /*0350*/  FSETP.GEU.AND P4, PT, R11.reuse, -R8, PT ;  /* 0x800000080b00720b */ /* 0x040fe20003f8e000 */
[----:B------:R-:W-:Y:S01]  /*0360*/  FADD R8, R11, R8 ;  /* 0x000000080b087221 */ /* 0x000fe20000000000 */
[----:B------:R-:W-:Y:S02]  /*0370*/  FSETP.GEU.AND P5, PT, R5, -R4, PT ;  /* 0x800000040500720b */ /* 0x000fe40003fae000 */
[----:B------:R-:W-:-:S02]  /*0380*/  FSEL R2, R2, RZ, P2 ;  /* 0x000000ff02027208 */ /* 0x000fc40001000000 */
[----:B------:R-:W-:Y:S02]  /*0390*/  FSEL R3, R3, RZ, P5 ;  /* 0x000000ff03037208 */ /* 0x000fe40002800000 */
[----:B------:R-:W-:Y:S02]  /*03a0*/  @P1 FSEL R2, R8, RZ, P4 ;  /* 0x000000ff08021208 */ /* 0x000fe40002000000 */
[----:B------:R-:W-:Y:S01]  /*03b0*/  @P1 FSEL R3, R9, RZ, P3 ;  /* 0x000000ff09031208 */ /* 0x000fe20001800000 */
[----:B------:R-:W-:Y:S06]  /*03c0*/  @P0 EXIT ;  /* 0x000000000000094d */ /* 0x000fec0003800000 */
[----:B------:R-:W-:Y:S01]  /*03d0*/  STG.E.64 desc[UR4][R6.64], R2 ;  /* 0x0000000206007986 */ /* 0x000fe2000c101b04 */
[----:B------:R-:W-:Y:S05]  /*03e0*/  EXIT ;  /* 0x000000000000794d */ /* 0x000fea0003800000 */
.L_x_0:
[----:B------:R-:W-:-:S00]  /*03f0*/  BRA `(.L_x_0) ;  /* 0xfffffffc00fc7947 */ /* 0x000fc0000383ffff */
[----:B------:R-:W-:-:S00]  /*0400*/  NOP ;  /* 0x0000000000007918 */ /* 0x000fc00000000000 */
[----:B------:R-:W-:-:S00]  /*0410*/  NOP ;  /* 0x0000000000007918 */ /* 0x000fc00000000000 */
[----:B------:R-:W-:-:S00]  /*0420*/  NOP ;  /* 0x0000000000007918 */ /* 0x000fc00000000000 */
[----:B------:R-:W-:-:S00]  /*0430*/  NOP ;  /* 0x0000000000007918 */ /* 0x000fc00000000000 */
[----:B------:R-:W-:-:S00]  /*0440*/  NOP ;  /* 0x0000000000007918 */ /* 0x000fc00000000000 */
[----:B------:R-:W-:-:S00]  /*0450*/  NOP ;  /* 0x0000000000007918 */ /* 0x000fc00000000000 */
[----:B------:R-:W-:-:S00]  /*0460*/  NOP ;  /* 0x0000000000007918 */ /* 0x000fc00000000000 */
[----:B------:R-:W-:-:S00]  /*0470*/  NOP ;  /* 0x0000000000007918 */ /* 0x000fc00000000000 */
.L_x_1:


//--------------------- .nv.constant0.triton_poi_fused_cat_6 --------------------------
	.section	.nv.constant0.triton_poi_fused_cat_6,"a",@progbits
	.sectionflags	@""
	.align	4
.nv.constant0.triton_poi_fused_cat_6:
	.zero		572
